//
// Generated by NVIDIA NVVM Compiler
//
// Compiler Build ID: CL-36424714
// Cuda compilation tools, release 13.0, V13.0.88
// Based on NVVM 20.0.0
//

.version 9.0
.target sm_100
.address_size 64

	// .globl	calc_r

.visible .entry calc_r(
	.param .u32 calc_r_param_0,
	.param .u64 .ptr .align 1 calc_r_param_1,
	.param .u32 calc_r_param_2,
	.param .u32 calc_r_param_3,
	.param .u64 .ptr .align 1 calc_r_param_4,
	.param .u32 calc_r_param_5,
	.param .u64 .ptr .align 1 calc_r_param_6,
	.param .u32 calc_r_param_7,
	.param .u32 calc_r_param_8,
	.param .u64 .ptr .align 1 calc_r_param_9,
	.param .u32 calc_r_param_10,
	.param .u32 calc_r_param_11,
	.param .u64 .ptr .align 1 calc_r_param_12,
	.param .u32 calc_r_param_13,
	.param .u32 calc_r_param_14
)
{
	.reg .pred 	%p<3>;
	.reg .b32 	%r<231>;
	.reg .b64 	%rd<42>;

	ld.param.u32 	%r6, [calc_r_param_0];
	ld.param.u64 	%rd5, [calc_r_param_6];
	ld.param.u64 	%rd6, [calc_r_param_9];
	mov.u32 	%r1, %ntid.x;
	mov.u32 	%r11, %ctaid.x;
	mov.u32 	%r12, %tid.x;
	mad.lo.s32 	%r230, %r1, %r11, %r12;
	setp.ge.s32 	%p1, %r230, %r6;
	@%p1 bra 	$L__BB0_3;
	cvta.to.global.u64 	%rd1, %rd6;
	cvta.to.global.u64 	%rd2, %rd5;
	mov.u32 	%r13, %nctaid.x;
	mul.lo.s32 	%r3, %r1, %r13;
$L__BB0_2:
	ld.param.u32 	%r229, [calc_r_param_14];
	ld.param.u64 	%rd41, [calc_r_param_12];
	ld.param.u32 	%r228, [calc_r_param_11];
	ld.param.u32 	%r227, [calc_r_param_8];
	ld.param.u64 	%rd40, [calc_r_param_4];
	ld.param.u32 	%r226, [calc_r_param_3];
	ld.param.u64 	%rd39, [calc_r_param_1];
	mul.lo.s32 	%r14, %r230, %r226;
	cvta.to.global.u64 	%rd8, %rd39;
	mul.wide.s32 	%rd9, %r14, 4;
	add.s64 	%rd10, %rd8, %rd9;
	ld.global.u32 	%r15, [%rd10];
	cvta.to.global.u64 	%rd11, %rd40;
	ld.global.u32 	%r16, [%rd11];
	mul.lo.s32 	%r17, %r15, %r227;
	mul.wide.s32 	%rd12, %r17, 4;
	add.s64 	%rd13, %rd2, %rd12;
	ld.global.u32 	%r18, [%rd13];
	mul.lo.s32 	%r19, %r15, %r228;
	mul.wide.s32 	%rd14, %r19, 4;
	add.s64 	%rd15, %rd1, %rd14;
	ld.global.u32 	%r20, [%rd15];
	mad.lo.s32 	%r21, %r18, %r16, %r20;
	mul.lo.s32 	%r22, %r230, %r229;
	cvta.to.global.u64 	%rd16, %rd41;
	mul.wide.s32 	%rd17, %r22, 4;
	add.s64 	%rd18, %rd16, %rd17;
	st.global.u32 	[%rd18], %r21;
	ld.global.u32 	%r23, [%rd11+4];
	ld.global.u32 	%r24, [%rd13+4];
	ld.global.u32 	%r25, [%rd15+4];
	mad.lo.s32 	%r26, %r24, %r23, %r25;
	st.global.u32 	[%rd18+4], %r26;
	ld.global.u32 	%r27, [%rd11+8];
	ld.global.u32 	%r28, [%rd13+8];
	ld.global.u32 	%r29, [%rd15+8];
	mad.lo.s32 	%r30, %r28, %r27, %r29;
	st.global.u32 	[%rd18+8], %r30;
	ld.global.u32 	%r31, [%rd11+12];
	ld.global.u32 	%r32, [%rd13+12];
	ld.global.u32 	%r33, [%rd15+12];
	mad.lo.s32 	%r34, %r32, %r31, %r33;
	st.global.u32 	[%rd18+12], %r34;
	ld.global.u32 	%r35, [%rd11+16];
	ld.global.u32 	%r36, [%rd13+16];
	ld.global.u32 	%r37, [%rd15+16];
	mad.lo.s32 	%r38, %r36, %r35, %r37;
	st.global.u32 	[%rd18+16], %r38;
	ld.global.u32 	%r39, [%rd11+20];
	ld.global.u32 	%r40, [%rd13+20];
	ld.global.u32 	%r41, [%rd15+20];
	mad.lo.s32 	%r42, %r40, %r39, %r41;
	st.global.u32 	[%rd18+20], %r42;
	ld.global.u32 	%r43, [%rd11+24];
	ld.global.u32 	%r44, [%rd13+24];
	ld.global.u32 	%r45, [%rd15+24];
	mad.lo.s32 	%r46, %r44, %r43, %r45;
	st.global.u32 	[%rd18+24], %r46;
	ld.global.u32 	%r47, [%rd11+28];
	ld.global.u32 	%r48, [%rd13+28];
	ld.global.u32 	%r49, [%rd15+28];
	mad.lo.s32 	%r50, %r48, %r47, %r49;
	st.global.u32 	[%rd18+28], %r50;
	ld.global.u32 	%r51, [%rd10+4];
	ld.global.u32 	%r52, [%rd11];
	mul.lo.s32 	%r53, %r51, %r227;
	mul.wide.s32 	%rd19, %r53, 4;
	add.s64 	%rd20, %rd2, %rd19;
	ld.global.u32 	%r54, [%rd20];
	mul.lo.s32 	%r55, %r51, %r228;
	mul.wide.s32 	%rd21, %r55, 4;
	add.s64 	%rd22, %rd1, %rd21;
	ld.global.u32 	%r56, [%rd22];
	mad.lo.s32 	%r57, %r54, %r52, %r56;
	st.global.u32 	[%rd18], %r57;
	ld.global.u32 	%r58, [%rd11+4];
	ld.global.u32 	%r59, [%rd20+4];
	ld.global.u32 	%r60, [%rd22+4];
	mad.lo.s32 	%r61, %r59, %r58, %r60;
	st.global.u32 	[%rd18+4], %r61;
	ld.global.u32 	%r62, [%rd11+8];
	ld.global.u32 	%r63, [%rd20+8];
	ld.global.u32 	%r64, [%rd22+8];
	mad.lo.s32 	%r65, %r63, %r62, %r64;
	st.global.u32 	[%rd18+8], %r65;
	ld.global.u32 	%r66, [%rd11+12];
	ld.global.u32 	%r67, [%rd20+12];
	ld.global.u32 	%r68, [%rd22+12];
	mad.lo.s32 	%r69, %r67, %r66, %r68;
	st.global.u32 	[%rd18+12], %r69;
	ld.global.u32 	%r70, [%rd11+16];
	ld.global.u32 	%r71, [%rd20+16];
	ld.global.u32 	%r72, [%rd22+16];
	mad.lo.s32 	%r73, %r71, %r70, %r72;
	st.global.u32 	[%rd18+16], %r73;
	ld.global.u32 	%r74, [%rd11+20];
	ld.global.u32 	%r75, [%rd20+20];
	ld.global.u32 	%r76, [%rd22+20];
	mad.lo.s32 	%r77, %r75, %r74, %r76;
	st.global.u32 	[%rd18+20], %r77;
	ld.global.u32 	%r78, [%rd11+24];
	ld.global.u32 	%r79, [%rd20+24];
	ld.global.u32 	%r80, [%rd22+24];
	mad.lo.s32 	%r81, %r79, %r78, %r80;
	st.global.u32 	[%rd18+24], %r81;
	ld.global.u32 	%r82, [%rd11+28];
	ld.global.u32 	%r83, [%rd20+28];
	ld.global.u32 	%r84, [%rd22+28];
	mad.lo.s32 	%r85, %r83, %r82, %r84;
	st.global.u32 	[%rd18+28], %r85;
	ld.global.u32 	%r86, [%rd10+8];
	ld.global.u32 	%r87, [%rd11];
	mul.lo.s32 	%r88, %r86, %r227;
	mul.wide.s32 	%rd23, %r88, 4;
	add.s64 	%rd24, %rd2, %rd23;
	ld.global.u32 	%r89, [%rd24];
	mul.lo.s32 	%r90, %r86, %r228;
	mul.wide.s32 	%rd25, %r90, 4;
	add.s64 	%rd26, %rd1, %rd25;
	ld.global.u32 	%r91, [%rd26];
	mad.lo.s32 	%r92, %r89, %r87, %r91;
	st.global.u32 	[%rd18], %r92;
	ld.global.u32 	%r93, [%rd11+4];
	ld.global.u32 	%r94, [%rd24+4];
	ld.global.u32 	%r95, [%rd26+4];
	mad.lo.s32 	%r96, %r94, %r93, %r95;
	st.global.u32 	[%rd18+4], %r96;
	ld.global.u32 	%r97, [%rd11+8];
	ld.global.u32 	%r98, [%rd24+8];
	ld.global.u32 	%r99, [%rd26+8];
	mad.lo.s32 	%r100, %r98, %r97, %r99;
	st.global.u32 	[%rd18+8], %r100;
	ld.global.u32 	%r101, [%rd11+12];
	ld.global.u32 	%r102, [%rd24+12];
	ld.global.u32 	%r103, [%rd26+12];
	mad.lo.s32 	%r104, %r102, %r101, %r103;
	st.global.u32 	[%rd18+12], %r104;
	ld.global.u32 	%r105, [%rd11+16];
	ld.global.u32 	%r106, [%rd24+16];
	ld.global.u32 	%r107, [%rd26+16];
	mad.lo.s32 	%r108, %r106, %r105, %r107;
	st.global.u32 	[%rd18+16], %r108;
	ld.global.u32 	%r109, [%rd11+20];
	ld.global.u32 	%r110, [%rd24+20];
	ld.global.u32 	%r111, [%rd26+20];
	mad.lo.s32 	%r112, %r110, %r109, %r111;
	st.global.u32 	[%rd18+20], %r112;
	ld.global.u32 	%r113, [%rd11+24];
	ld.global.u32 	%r114, [%rd24+24];
	ld.global.u32 	%r115, [%rd26+24];
	mad.lo.s32 	%r116, %r114, %r113, %r115;
	st.global.u32 	[%rd18+24], %r116;
	ld.global.u32 	%r117, [%rd11+28];
	ld.global.u32 	%r118, [%rd24+28];
	ld.global.u32 	%r119, [%rd26+28];
	mad.lo.s32 	%r120, %r118, %r117, %r119;
	st.global.u32 	[%rd18+28], %r120;
	ld.global.u32 	%r121, [%rd10+12];
	ld.global.u32 	%r122, [%rd11];
	mul.lo.s32 	%r123, %r121, %r227;
	mul.wide.s32 	%rd27, %r123, 4;
	add.s64 	%rd28, %rd2, %rd27;
	ld.global.u32 	%r124, [%rd28];
	mul.lo.s32 	%r125, %r121, %r228;
	mul.wide.s32 	%rd29, %r125, 4;
	add.s64 	%rd30, %rd1, %rd29;
	ld.global.u32 	%r126, [%rd30];
	mad.lo.s32 	%r127, %r124, %r122, %r126;
	st.global.u32 	[%rd18], %r127;
	ld.global.u32 	%r128, [%rd11+4];
	ld.global.u32 	%r129, [%rd28+4];
	ld.global.u32 	%r130, [%rd30+4];
	mad.lo.s32 	%r131, %r129, %r128, %r130;
	st.global.u32 	[%rd18+4], %r131;
	ld.global.u32 	%r132, [%rd11+8];
	ld.global.u32 	%r133, [%rd28+8];
	ld.global.u32 	%r134, [%rd30+8];
	mad.lo.s32 	%r135, %r133, %r132, %r134;
	st.global.u32 	[%rd18+8], %r135;
	ld.global.u32 	%r136, [%rd11+12];
	ld.global.u32 	%r137, [%rd28+12];
	ld.global.u32 	%r138, [%rd30+12];
	mad.lo.s32 	%r139, %r137, %r136, %r138;
	st.global.u32 	[%rd18+12], %r139;
	ld.global.u32 	%r140, [%rd11+16];
	ld.global.u32 	%r141, [%rd28+16];
	ld.global.u32 	%r142, [%rd30+16];
	mad.lo.s32 	%r143, %r141, %r140, %r142;
	st.global.u32 	[%rd18+16], %r143;
	ld.global.u32 	%r144, [%rd11+20];
	ld.global.u32 	%r145, [%rd28+20];
	ld.global.u32 	%r146, [%rd30+20];
	mad.lo.s32 	%r147, %r145, %r144, %r146;
	st.global.u32 	[%rd18+20], %r147;
	ld.global.u32 	%r148, [%rd11+24];
	ld.global.u32 	%r149, [%rd28+24];
	ld.global.u32 	%r150, [%rd30+24];
	mad.lo.s32 	%r151, %r149, %r148, %r150;
	st.global.u32 	[%rd18+24], %r151;
	ld.global.u32 	%r152, [%rd11+28];
	ld.global.u32 	%r153, [%rd28+28];
	ld.global.u32 	%r154, [%rd30+28];
	mad.lo.s32 	%r155, %r153, %r152, %r154;
	st.global.u32 	[%rd18+28], %r155;
	ld.global.u32 	%r156, [%rd10+16];
	ld.global.u32 	%r157, [%rd11];
	mul.lo.s32 	%r158, %r156, %r227;
	mul.wide.s32 	%rd31, %r158, 4;
	add.s64 	%rd32, %rd2, %rd31;
	ld.global.u32 	%r159, [%rd32];
	mul.lo.s32 	%r160, %r156, %r228;
	mul.wide.s32 	%rd33, %r160, 4;
	add.s64 	%rd34, %rd1, %rd33;
	ld.global.u32 	%r161, [%rd34];
	mad.lo.s32 	%r162, %r159, %r157, %r161;
	st.global.u32 	[%rd18], %r162;
	ld.global.u32 	%r163, [%rd11+4];
	ld.global.u32 	%r164, [%rd32+4];
	ld.global.u32 	%r165, [%rd34+4];
	mad.lo.s32 	%r166, %r164, %r163, %r165;
	st.global.u32 	[%rd18+4], %r166;
	ld.global.u32 	%r167, [%rd11+8];
	ld.global.u32 	%r168, [%rd32+8];
	ld.global.u32 	%r169, [%rd34+8];
	mad.lo.s32 	%r170, %r168, %r167, %r169;
	st.global.u32 	[%rd18+8], %r170;
	ld.global.u32 	%r171, [%rd11+12];
	ld.global.u32 	%r172, [%rd32+12];
	ld.global.u32 	%r173, [%rd34+12];
	mad.lo.s32 	%r174, %r172, %r171, %r173;
	st.global.u32 	[%rd18+12], %r174;
	ld.global.u32 	%r175, [%rd11+16];
	ld.global.u32 	%r176, [%rd32+16];
	ld.global.u32 	%r177, [%rd34+16];
	mad.lo.s32 	%r178, %r176, %r175, %r177;
	st.global.u32 	[%rd18+16], %r178;
	ld.global.u32 	%r179, [%rd11+20];
	ld.global.u32 	%r180, [%rd32+20];
	ld.global.u32 	%r181, [%rd34+20];
	mad.lo.s32 	%r182, %r180, %r179, %r181;
	st.global.u32 	[%rd18+20], %r182;
	ld.global.u32 	%r183, [%rd11+24];
	ld.global.u32 	%r184, [%rd32+24];
	ld.global.u32 	%r185, [%rd34+24];
	mad.lo.s32 	%r186, %r184, %r183, %r185;
	st.global.u32 	[%rd18+24], %r186;
	ld.global.u32 	%r187, [%rd11+28];
	ld.global.u32 	%r188, [%rd32+28];
	ld.global.u32 	%r189, [%rd34+28];
	mad.lo.s32 	%r190, %r188, %r187, %r189;
	st.global.u32 	[%rd18+28], %r190;
	ld.global.u32 	%r191, [%rd10+20];
	ld.global.u32 	%r192, [%rd11];
	mul.lo.s32 	%r193, %r191, %r227;
	mul.wide.s32 	%rd35, %r193, 4;
	add.s64 	%rd36, %rd2, %rd35;
	ld.global.u32 	%r194, [%rd36];
	mul.lo.s32 	%r195, %r191, %r228;
	mul.wide.s32 	%rd37, %r195, 4;
	add.s64 	%rd38, %rd1, %rd37;
	ld.global.u32 	%r196, [%rd38];
	mad.lo.s32 	%r197, %r194, %r192, %r196;
	st.global.u32 	[%rd18], %r197;
	ld.global.u32 	%r198, [%rd11+4];
	ld.global.u32 	%r199, [%rd36+4];
	ld.global.u32 	%r200, [%rd38+4];
	mad.lo.s32 	%r201, %r199, %r198, %r200;
	st.global.u32 	[%rd18+4], %r201;
	ld.global.u32 	%r202, [%rd11+8];
	ld.global.u32 	%r203, [%rd36+8];
	ld.global.u32 	%r204, [%rd38+8];
	mad.lo.s32 	%r205, %r203, %r202, %r204;
	st.global.u32 	[%rd18+8], %r205;
	ld.global.u32 	%r206, [%rd11+12];
	ld.global.u32 	%r207, [%rd36+12];
	ld.global.u32 	%r208, [%rd38+12];
	mad.lo.s32 	%r209, %r207, %r206, %r208;
	st.global.u32 	[%rd18+12], %r209;
	ld.global.u32 	%r210, [%rd11+16];
	ld.global.u32 	%r211, [%rd36+16];
	ld.global.u32 	%r212, [%rd38+16];
	mad.lo.s32 	%r213, %r211, %r210, %r212;
	st.global.u32 	[%rd18+16], %r213;
	ld.global.u32 	%r214, [%rd11+20];
	ld.global.u32 	%r215, [%rd36+20];
	ld.global.u32 	%r216, [%rd38+20];
	mad.lo.s32 	%r217, %r215, %r214, %r216;
	st.global.u32 	[%rd18+20], %r217;
	ld.global.u32 	%r218, [%rd11+24];
	ld.global.u32 	%r219, [%rd36+24];
	ld.global.u32 	%r220, [%rd38+24];
	mad.lo.s32 	%r221, %r219, %r218, %r220;
	st.global.u32 	[%rd18+24], %r221;
	ld.global.u32 	%r222, [%rd11+28];
	ld.global.u32 	%r223, [%rd36+28];
	ld.global.u32 	%r224, [%rd38+28];
	mad.lo.s32 	%r225, %r223, %r222, %r224;
	st.global.u32 	[%rd18+28], %r225;
	add.s32 	%r230, %r230, %r3;
	setp.lt.s32 	%p2, %r230, %r6;
	@%p2 bra 	$L__BB0_2;
$L__BB0_3:
	ret;

}


// ===== COMPILED SASS (sm_100) =====

	.target	sm_100

	.elftype	@"ET_EXEC"


//--------------------- .note.nv.tkinfo           --------------------------
	.section	.note.nv.tkinfo,"",@"SHT_NOTE"
	.sectionflags	@"SHF_NOTE_NV_TKINFO"
	.tkinfo
        /*0018*/ 	.word	0x00000002
        /*0030*/ 	.string	""
        /*0030*/ 	.string	"ptxas"
        /*0030*/ 	.string	"Cuda compilation tools, release 13.0, V13.0.88"
        /*0030*/ 	.string	"Build cuda_13.0.r13.0/compiler.36424714_0"
        /*0030*/ 	.string	"-arch sm_100 -m 64 "



//--------------------- .note.nv.cuinfo           --------------------------
	.section	.note.nv.cuinfo,"",@"SHT_NOTE"
	.sectionflags	@"SHF_NOTE_NV_CUINFO"
        /*0018*/ 	.short	0x0002
        /*001a*/ 	.short	0x0064
        /*001c*/ 	.short	0x0082
	.zero		2


//--------------------- .nv.info                  --------------------------
	.section	.nv.info,"",@"SHT_CUDA_INFO"
	.align	4


	//----- nvinfo : EIATTR_REGCOUNT
	.align		4
        /*0000*/ 	.byte	0x04, 0x2f
        /*0002*/ 	.short	(.L_1 - .L_0)
	.align		4
.L_0:
        /*0004*/ 	.word	index@(calc_r)
        /*0008*/ 	.word	0x0000001c


	//----- nvinfo : EIATTR_FRAME_SIZE
	.align		4
.L_1:
        /*000c*/ 	.byte	0x04, 0x11
        /*000e*/ 	.short	(.L_3 - .L_2)
	.align		4
.L_2:
        /*0010*/ 	.word	index@(calc_r)
        /*0014*/ 	.word	0x00000000


	//----- nvinfo : EIATTR_MIN_STACK_SIZE
	.align		4
.L_3:
        /*0018*/ 	.byte	0x04, 0x12
        /*001a*/ 	.short	(.L_5 - .L_4)
	.align		4
.L_4:
        /*001c*/ 	.word	index@(calc_r)
        /*0020*/ 	.word	0x00000000
.L_5:


//--------------------- .nv.compat                --------------------------
	.section	.nv.compat,"",@"SHT_CUDA_COMPAT_INFO"
	.align	4
        /*0000*/ 	.byte	0x02, 0x09, 0x00, 0x00, 0x02, 0x02, 0x01, 0x00, 0x02, 0x05, 0x05, 0x00, 0x03, 0x07, 0x01, 0x01
        /*0010*/ 	.byte	0x02, 0x03, 0x00, 0x00, 0x02, 0x06, 0x01, 0x00, 0x04, 0x0b, 0x08, 0x00, 0x09, 0x00, 0x00, 0x00
        /*0020*/ 	.byte	0x00, 0x00, 0x00, 0x00


//--------------------- .nv.info.calc_r           --------------------------
	.section	.nv.info.calc_r,"",@"SHT_CUDA_INFO"
	.sectionflags	@""
	.align	4


	//----- nvinfo : EIATTR_CUDA_API_VERSION
	.align		4
        /*0000*/ 	.byte	0x04, 0x37
        /*0002*/ 	.short	(.L_7 - .L_6)
.L_6:
        /*0004*/ 	.word	0x00000082


	//----- nvinfo : EIATTR_KPARAM_INFO
	.align		4
.L_7:
        /*0008*/ 	.byte	0x04, 0x17
        /*000a*/ 	.short	(.L_9 - .L_8)
.L_8:
        /*000c*/ 	.word	0x00000000
        /*0010*/ 	.short	0x000e
        /*0012*/ 	.short	0x0054
        /*0014*/ 	.byte	0x00, 0xf0, 0x11, 0x00


	//----- nvinfo : EIATTR_KPARAM_INFO
	.align		4
.L_9:
        /*0018*/ 	.byte	0x04, 0x17
        /*001a*/ 	.short	(.L_11 - .L_10)
.L_10:
        /*001c*/ 	.word	0x00000000
        /*0020*/ 	.short	0x000d
        /*0022*/ 	.short	0x0050
        /*0024*/ 	.byte	0x00, 0xf0, 0x11, 0x00


	//----- nvinfo : EIATTR_KPARAM_INFO
	.align		4
.L_11:
        /*0028*/ 	.byte	0x04, 0x17
        /*002a*/ 	.short	(.L_13 - .L_12)
.L_12:
        /*002c*/ 	.word	0x00000000
        /*0030*/ 	.short	0x000c
        /*0032*/ 	.short	0x0048
        /*0034*/ 	.byte	0x00, 0xf5, 0x21, 0x00


	//----- nvinfo : EIATTR_KPARAM_INFO
	.align		4
.L_13:
        /*0038*/ 	.byte	0x04, 0x17
        /*003a*/ 	.short	(.L_15 - .L_14)
.L_14:
        /*003c*/ 	.word	0x00000000
        /*0040*/ 	.short	0x000b
        /*0042*/ 	.short	0x0044
        /*0044*/ 	.byte	0x00, 0xf0, 0x11, 0x00


	//----- nvinfo : EIATTR_KPARAM_INFO
	.align		4
.L_15:
        /*0048*/ 	.byte	0x04, 0x17
        /*004a*/ 	.short	(.L_17 - .L_16)
.L_16:
        /*004c*/ 	.word	0x00000000
        /*0050*/ 	.short	0x000a
        /*0052*/ 	.short	0x0040
        /*0054*/ 	.byte	0x00, 0xf0, 0x11, 0x00


	//----- nvinfo : EIATTR_KPARAM_INFO
	.align		4
.L_17:
        /*0058*/ 	.byte	0x04, 0x17
        /*005a*/ 	.short	(.L_19 - .L_18)
.L_18:
        /*005c*/ 	.word	0x00000000
        /*0060*/ 	.short	0x0009
        /*0062*/ 	.short	0x0038
        /*0064*/ 	.byte	0x00, 0xf5, 0x21, 0x00


	//----- nvinfo : EIATTR_KPARAM_INFO
	.align		4
.L_19:
        /*0068*/ 	.byte	0x04, 0x17
        /*006a*/ 	.short	(.L_21 - .L_20)
.L_20:
        /*006c*/ 	.word	0x00000000
        /*0070*/ 	.short	0x0008
        /*0072*/ 	.short	0x0034
        /*0074*/ 	.byte	0x00, 0xf0, 0x11, 0x00


	//----- nvinfo : EIATTR_KPARAM_INFO
	.align		4
.L_21:
        /*0078*/ 	.byte	0x04, 0x17
        /*007a*/ 	.short	(.L_23 - .L_22)
.L_22:
        /*007c*/ 	.word	0x00000000
        /*0080*/ 	.short	0x0007
        /*0082*/ 	.short	0x0030
        /*0084*/ 	.byte	0x00, 0xf0, 0x11, 0x00


	//----- nvinfo : EIATTR_KPARAM_INFO
	.align		4
.L_23:
        /*0088*/ 	.byte	0x04, 0x17
        /*008a*/ 	.short	(.L_25 - .L_24)
.L_24:
        /*008c*/ 	.word	0x00000000
        /*0090*/ 	.short	0x0006
        /*0092*/ 	.short	0x0028
        /*0094*/ 	.byte	0x00, 0xf5, 0x21, 0x00


	//----- nvinfo : EIATTR_KPARAM_INFO
	.align		4
.L_25:
        /*0098*/ 	.byte	0x04, 0x17
        /*009a*/ 	.short	(.L_27 - .L_26)
.L_26:
        /*009c*/ 	.word	0x00000000
        /*00a0*/ 	.short	0x0005
        /*00a2*/ 	.short	0x0020
        /*00a4*/ 	.byte	0x00, 0xf0, 0x11, 0x00


	//----- nvinfo : EIATTR_KPARAM_INFO
	.align		4
.L_27:
        /*00a8*/ 	.byte	0x04, 0x17
        /*00aa*/ 	.short	(.L_29 - .L_28)
.L_28:
        /*00ac*/ 	.word	0x00000000
        /*00b0*/ 	.short	0x0004
        /*00b2*/ 	.short	0x0018
        /*00b4*/ 	.byte	0x00, 0xf5, 0x21, 0x00


	//----- nvinfo : EIATTR_KPARAM_INFO
	.align		4
.L_29:
        /*00b8*/ 	.byte	0x04, 0x17
        /*00ba*/ 	.short	(.L_31 - .L_30)
.L_30:
        /*00bc*/ 	.word	0x00000000
        /*00c0*/ 	.short	0x0003
        /*00c2*/ 	.short	0x0014
        /*00c4*/ 	.byte	0x00, 0xf0, 0x11, 0x00


	//----- nvinfo : EIATTR_KPARAM_INFO
	.align		4
.L_31:
        /*00c8*/ 	.byte	0x04, 0x17
        /*00ca*/ 	.short	(.L_33 - .L_32)
.L_32:
        /*00cc*/ 	.word	0x00000000
        /*00d0*/ 	.short	0x0002
        /*00d2*/ 	.short	0x0010
        /*00d4*/ 	.byte	0x00, 0xf0, 0x11, 0x00


	//----- nvinfo : EIATTR_KPARAM_INFO
	.align		4
.L_33:
        /*00d8*/ 	.byte	0x04, 0x17
        /*00da*/ 	.short	(.L_35 - .L_34)
.L_34:
        /*00dc*/ 	.word	0x00000000
        /*00e0*/ 	.short	0x0001
        /*00e2*/ 	.short	0x0008
        /*00e4*/ 	.byte	0x00, 0xf5, 0x21, 0x00


	//----- nvinfo : EIATTR_KPARAM_INFO
	.align		4
.L_35:
        /*00e8*/ 	.byte	0x04, 0x17
        /*00ea*/ 	.short	(.L_37 - .L_36)
.L_36:
        /*00ec*/ 	.word	0x00000000
        /*00f0*/ 	.short	0x0000
        /*00f2*/ 	.short	0x0000
        /*00f4*/ 	.byte	0x00, 0xf0, 0x11, 0x00


	//----- nvinfo : EIATTR_SPARSE_MMA_MASK
	.align		4
.L_37:
        /*00f8*/ 	.byte	0x03, 0x50
        /*00fa*/ 	.short	0x0000


	//----- nvinfo : EIATTR_MAXREG_COUNT
	.align		4
        /*00fc*/ 	.byte	0x03, 0x1b
        /*00fe*/ 	.short	0x00ff


	//----- nvinfo : EIATTR_MERCURY_ISA_VERSION
	.align		4
        /*0100*/ 	.byte	0x03, 0x5f
        /*0102*/ 	.short	0x0101


	//----- nvinfo : EIATTR_VRC_CTA_INIT_COUNT
	.align		4
        /*0104*/ 	.byte	0x02, 0x4a
	.zero		1
	.zero		1


	//----- nvinfo : EIATTR_EXIT_INSTR_OFFSETS
	.align		4
        /*0108*/ 	.byte	0x04, 0x1c
        /*010a*/ 	.short	(.L_39 - .L_38)


	//   ....[0]....
.L_38:
        /*010c*/ 	.word	0x00000070


	//   ....[1]....
        /*0110*/ 	.word	0x00001290


	//----- nvinfo : EIATTR_CRS_STACK_SIZE
	.align		4
.L_39:
        /*0114*/ 	.byte	0x04, 0x1e
        /*0116*/ 	.short	(.L_41 - .L_40)
.L_40:
        /*0118*/ 	.word	0x00000000


	//----- nvinfo : EIATTR_CBANK_PARAM_SIZE
	.align		4
.L_41:
        /*011c*/ 	.byte	0x03, 0x19
        /*011e*/ 	.short	0x0058


	//----- nvinfo : EIATTR_PARAM_CBANK
	.align		4
        /*0120*/ 	.byte	0x04, 0x0a
        /*0122*/ 	.short	(.L_43 - .L_42)
	.align		4
.L_42:
        /*0124*/ 	.word	index@(.nv.constant0.calc_r)
        /*0128*/ 	.short	0x0380
        /*012a*/ 	.short	0x0058


	//----- nvinfo : EIATTR_SW_WAR
	.align		4
.L_43:
        /*012c*/ 	.byte	0x04, 0x36
        /*012e*/ 	.short	(.L_45 - .L_44)
.L_44:
        /*0130*/ 	.word	0x00000008
.L_45:


//--------------------- .nv.callgraph             --------------------------
	.section	.nv.callgraph,"",@"SHT_CUDA_CALLGRAPH"
	.align	4
	.sectionentsize	8
	.align		4
        /*0000*/ 	.word	0x00000000
	.align		4
        /*0004*/ 	.word	0xffffffff
	.align		4
        /*0008*/ 	.word	0x00000000
	.align		4
        /*000c*/ 	.word	0xfffffffe
	.align		4
        /*0010*/ 	.word	0x00000000
	.align		4
        /*0014*/ 	.word	0xfffffffd
	.align		4
        /*0018*/ 	.word	0x00000000
	.align		4
        /*001c*/ 	.word	0xfffffffc


//--------------------- .text.calc_r              --------------------------
	.section	.text.calc_r,"ax",@progbits
	.align	128
        .global         calc_r
        .type           calc_r,@function
        .size           calc_r,(.L_x_2 - calc_r)
        .other          calc_r,@"STO_CUDA_ENTRY STV_DEFAULT"
calc_r:
.text.calc_r:
[----:B------:R-:W-:Y:S01]  /*0000*/  LDC R1, c[0x0][0x37c] ;  /* 0x0000df00ff017b82 */ /* 0x000fe20000000800 */
[----:B------:R-:W0:Y:S01]  /*0010*/  S2R R0, SR_CTAID.X ;  /* 0x0000000000007919 */ /* 0x000e220000002500 */
[----:B------:R-:W0:Y:S01]  /*0020*/  LDCU UR4, c[0x0][0x360] ;  /* 0x00006c00ff0477ac */ /* 0x000e220008000800 */
[----:B------:R-:W0:Y:S01]  /*0030*/  S2R R3, SR_TID.X ;  /* 0x0000000000037919 */ /* 0x000e220000002100 */
[----:B------:R-:W1:Y:S01]  /*0040*/  LDCU UR8, c[0x0][0x380] ;  /* 0x00007000ff0877ac */ /* 0x000e620008000800 */
[----:B0-----:R-:W-:-:S05]  /*0050*/  IMAD R0, R0, UR4, R3 ;  /* 0x0000000400007c24 */ /* 0x001fca000f8e0203 */
[----:B-1----:R-:W-:-:S13]  /*0060*/  ISETP.GE.AND P0, PT, R0, UR8, PT ;  /* 0x0000000800007c0c */ /* 0x002fda000bf06270 */
[----:B------:R-:W-:Y:S05]  /*0070*/  @P0 EXIT ;  /* 0x000000000000094d */ /* 0x000fea0003800000 */
[----:B------:R-:W0:Y:S01]  /*0080*/  LDCU UR5, c[0x0][0x370] ;  /* 0x00006e00ff0577ac */ /* 0x000e220008000800 */
[----:B------:R-:W1:Y:S01]  /*0090*/  LDCU.64 UR6, c[0x0][0x358] ;  /* 0x00006b00ff0677ac */ /* 0x000e620008000a00 */
[----:B------:R-:W2:Y:S01]  /*00a0*/  LDCU UR9, c[0x0][0x394] ;  /* 0x00007280ff0977ac */ /* 0x000ea20008000800 */
[----:B------:R-:W3:Y:S01]  /*00b0*/  LDCU UR10, c[0x0][0x3b4] ;  /* 0x00007680ff0a77ac */ /* 0x000ee20008000800 */
[----:B------:R-:W4:Y:S01]  /*00c0*/  LDCU UR11, c[0x0][0x3c4] ;  /* 0x00007880ff0b77ac */ /* 0x000f220008000800 */
[----:B------:R-:W1:Y:S01]  /*00d0*/  LDCU UR12, c[0x0][0x3d4] ;  /* 0x00007a80ff0c77ac */ /* 0x000e620008000800 */
[----:B0-----:R-:W-:-:S12]  /*00e0*/  UIMAD UR4, UR4, UR5, URZ ;  /* 0x00000005040472a4 */ /* 0x001fd8000f8e02ff */
.L_x_0:
[----:B--2---:R-:W0:Y:S01]  /*00f0*/  LDC.64 R10, c[0x0][0x388] ;  /* 0x0000e200ff0a7b82 */ /* 0x004e220000000a00 */
[----:B--2---:R-:W-:-:S07]  /*0100*/  IMAD R3, R0, UR9, RZ ;  /* 0x0000000900037c24 */ /* 0x004fce000f8e02ff */
[----:B------:R-:W2:Y:S08]  /*0110*/  LDC.64 R8, c[0x0][0x3a8] ;  /* 0x0000ea00ff087b82 */ /* 0x000eb00000000a00 */
[----:B------:R-:W5:Y:S01]  /*0120*/  LDC.64 R4, c[0x0][0x3b8] ;  /* 0x0000ee00ff047b82 */ /* 0x000f620000000a00 */
[----:B0-----:R-:W-:-:S05]  /*0130*/  IMAD.WIDE R10, R3, 0x4, R10 ;  /* 0x00000004030a7825 */ /* 0x001fca00078e020a */
[----:B-1----:R-:W3:Y:S02]  /*0140*/  LDG.E R2, desc[UR6][R10.64] ;  /* 0x000000060a027981 */ /* 0x002ee4000c1e1900 */
[----:B------:R-:W0:Y:S02]  /*0150*/  LDC.64 R6, c[0x0][0x398] ;  /* 0x0000e600ff067b82 */ /* 0x000e240000000a00 */
[----:B0-----:R-:W5:Y:S01]  /*0160*/  LDG.E R16, desc[UR6][R6.64] ;  /* 0x0000000606107981 */ /* 0x001f62000c1e1900 */
[C---:B---3--:R-:W-:Y:S02]  /*0170*/  IMAD R13, R2.reuse, UR10, RZ ;  /* 0x0000000a020d7c24 */ /* 0x048fe4000f8e02ff */
[----:B----4-:R-:W-:Y:S02]  /*0180*/  IMAD R15, R2, UR11, RZ ;  /* 0x0000000b020f7c24 */ /* 0x010fe4000f8e02ff */
[----:B--2---:R-:W-:Y:S01]  /*0190*/  IMAD.WIDE R12, R13, 0x4, R8 ;  /* 0x000000040d0c7825 */ /* 0x004fe200078e0208 */
[----:B------:R-:W0:Y:S03]  /*01a0*/  LDC.64 R2, c[0x0][0x3c8] ;  /* 0x0000f200ff027b82 */ /* 0x000e260000000a00 */
[----:B-----5:R-:W-:Y:S01]  /*01b0*/  IMAD.WIDE R14, R15, 0x4, R4 ;  /* 0x000000040f0e7825 */ /* 0x020fe200078e0204 */
[----:B------:R-:W2:Y:S04]  /*01c0*/  LDG.E R17, desc[UR6][R12.64] ;  /* 0x000000060c117981 */ /* 0x000ea8000c1e1900 */
[----:B------:R-:W2:Y:S01]  /*01d0*/  LDG.E R18, desc[UR6][R14.64] ;  /* 0x000000060e127981 */ /* 0x000ea2000c1e1900 */
[----:B------:R-:W-:-:S04]  /*01e0*/  IMAD R19, R0, UR12, RZ ;  /* 0x0000000c00137c24 */ /* 0x000fc8000f8e02ff */
[----:B0-----:R-:W-:-:S04]  /*01f0*/  IMAD.WIDE R2, R19, 0x4, R2 ;  /* 0x0000000413027825 */ /* 0x001fc800078e0202 */
[----:B--2---:R-:W-:-:S05]  /*0200*/  IMAD R17, R16, R17, R18 ;  /* 0x0000001110117224 */ /* 0x004fca00078e0212 */
[----:B------:R0:W-:Y:S04]  /*0210*/  STG.E desc[UR6][R2.64], R17 ;  /* 0x0000001102007986 */ /* 0x0001e8000c101906 */
[----:B------:R-:W2:Y:S04]  /*0220*/  LDG.E R16, desc[UR6][R6.64+0x4] ;  /* 0x0000040606107981 */ /* 0x000ea8000c1e1900 */
[----:B------:R-:W2:Y:S04]  /*0230*/  LDG.E R19, desc[UR6][R12.64+0x4] ;  /* 0x000004060c137981 */ /* 0x000ea8000c1e1900 */
[----:B------:R-:W2:Y:S02]  /*0240*/  LDG.E R18, desc[UR6][R14.64+0x4] ;  /* 0x000004060e127981 */ /* 0x000ea4000c1e1900 */
[----:B--2---:R-:W-:-:S05]  /*0250*/  IMAD R19, R16, R19, R18 ;  /* 0x0000001310137224 */ /* 0x004fca00078e0212 */
[----:B------:R1:W-:Y:S04]  /*0260*/  STG.E desc[UR6][R2.64+0x4], R19 ;  /* 0x0000041302007986 */ /* 0x0003e8000c101906 */
[----:B------:R-:W2:Y:S04]  /*0270*/  LDG.E R16, desc[UR6][R6.64+0x8] ;  /* 0x0000080606107981 */ /* 0x000ea8000c1e1900 */
[----:B------:R-:W2:Y:S04]  /*0280*/  LDG.E R21, desc[UR6][R12.64+0x8] ;  /* 0x000008060c157981 */ /* 0x000ea8000c1e1900 */
[----:B------:R-:W2:Y:S02]  /*0290*/  LDG.E R18, desc[UR6][R14.64+0x8] ;  /* 0x000008060e127981 */ /* 0x000ea4000c1e1900 */
[----:B--2---:R-:W-:-:S05]  /*02a0*/  IMAD R21, R16, R21, R18 ;  /* 0x0000001510157224 */ /* 0x004fca00078e0212 */
[----:B------:R2:W-:Y:S04]  /*02b0*/  STG.E desc[UR6][R2.64+0x8], R21 ;  /* 0x0000081502007986 */ /* 0x0005e8000c101906 */
[----:B------:R-:W3:Y:S04]  /*02c0*/  LDG.E R16, desc[UR6][R6.64+0xc] ;  /* 0x00000c0606107981 */ /* 0x000ee8000c1e1900 */
[----:B0-----:R-:W3:Y:S04]  /*02d0*/  LDG.E R17, desc[UR6][R12.64+0xc] ;  /* 0x00000c060c117981 */ /* 0x001ee8000c1e1900 */
[----:B------:R-:W3:Y:S02]  /*02e0*/  LDG.E R18, desc[UR6][R14.64+0xc] ;  /* 0x00000c060e127981 */ /* 0x000ee4000c1e1900 */
[----:B---3--:R-:W-:-:S05]  /*02f0*/  IMAD R17, R16, R17, R18 ;  /* 0x0000001110117224 */ /* 0x008fca00078e0212 */
[----:B------:R0:W-:Y:S04]  /*0300*/  STG.E desc[UR6][R2.64+0xc], R17 ;  /* 0x00000c1102007986 */ /* 0x0001e8000c101906 */
[----:B------:R-:W3:Y:S04]  /*0310*/  LDG.E R16, desc[UR6][R6.64+0x10] ;  /* 0x0000100606107981 */ /* 0x000ee8000c1e1900 */
[----:B-1----:R-:W3:Y:S04]  /*0320*/  LDG.E R19, desc[UR6][R12.64+0x10] ;  /* 0x000010060c137981 */ /* 0x002ee8000c1e1900 */
[----:B------:R-:W3:Y:S02]  /*0330*/  LDG.E R18, desc[UR6][R14.64+0x10] ;  /* 0x000010060e127981 */ /* 0x000ee4000c1e1900 */
[----:B---3--:R-:W-:-:S05]  /*0340*/  IMAD R19, R16, R19, R18 ;  /* 0x0000001310137224 */ /* 0x008fca00078e0212 */
[----:B------:R1:W-:Y:S04]  /*0350*/  STG.E desc[UR6][R2.64+0x10], R19 ;  /* 0x0000101302007986 */ /* 0x0003e8000c101906 */
[----:B------:R-:W3:Y:S04]  /*0360*/  LDG.E R16, desc[UR6][R6.64+0x14] ;  /* 0x0000140606107981 */ /* 0x000ee8000c1e1900 */
[----:B--2---:R-:W3:Y:S04]  /*0370*/  LDG.E R21, desc[UR6][R12.64+0x14] ;  /* 0x000014060c157981 */ /* 0x004ee8000c1e1900 */
[----:B------:R-:W3:Y:S02]  /*0380*/  LDG.E R18, desc[UR6][R14.64+0x14] ;  /* 0x000014060e127981 */ /* 0x000ee4000c1e1900 */
[----:B---3--:R-:W-:-:S05]  /*0390*/  IMAD R21, R16, R21, R18 ;  /* 0x0000001510157224 */ /* 0x008fca00078e0212 */
[----:B------:R2:W-:Y:S04]  /*03a0*/  STG.E desc[UR6][R2.64+0x14], R21 ;  /* 0x0000141502007986 */ /* 0x0005e8000c101906 */
[----:B------:R-:W3:Y:S04]  /*03b0*/  LDG.E R16, desc[UR6][R6.64+0x18] ;  /* 0x0000180606107981 */ /* 0x000ee8000c1e1900 */
[----:B0-----:R-:W3:Y:S04]  /*03c0*/  LDG.E R17, desc[UR6][R12.64+0x18] ;  /* 0x000018060c117981 */ /* 0x001ee8000c1e1900 */
[----:B------:R-:W3:Y:S02]  /*03d0*/  LDG.E R18, desc[UR6][R14.64+0x18] ;  /* 0x000018060e127981 */ /* 0x000ee4000c1e1900 */
[----:B---3--:R-:W-:-:S05]  /*03e0*/  IMAD R23, R16, R17, R18 ;  /* 0x0000001110177224 */ /* 0x008fca00078e0212 */
[----:B------:R-:W-:Y:S04]  /*03f0*/  STG.E desc[UR6][R2.64+0x18], R23 ;  /* 0x0000181702007986 */ /* 0x000fe8000c101906 */
[----:B------:R-:W3:Y:S04]  /*0400*/  LDG.E R17, desc[UR6][R12.64+0x1c] ;  /* 0x00001c060c117981 */ /* 0x000ee8000c1e1900 */
[----:B------:R-:W3:Y:S04]  /*0410*/  LDG.E R18, desc[UR6][R14.64+0x1c] ;  /* 0x00001c060e127981 */ /* 0x000ee8000c1e1900 */
[----:B------:R-:W3:Y:S02]  /*0420*/  LDG.E R16, desc[UR6][R6.64+0x1c] ;  /* 0x00001c0606107981 */ /* 0x000ee4000c1e1900 */
[----:B---3--:R-:W-:-:S05]  /*0430*/  IMAD R25, R16, R17, R18 ;  /* 0x0000001110197224 */ /* 0x008fca00078e0212 */
[----:B------:R-:W-:Y:S04]  /*0440*/  STG.E desc[UR6][R2.64+0x1c], R25 ;  /* 0x00001c1902007986 */ /* 0x000fe8000c101906 */
[----:B------:R-:W3:Y:S04]  /*0450*/  LDG.E R16, desc[UR6][R10.64+0x4] ;  /* 0x000004060a107981 */ /* 0x000ee8000c1e1900 */
[----:B------:R-:W4:Y:S01]  /*0460*/  LDG.E R20, desc[UR6][R6.64] ;  /* 0x0000000606147981 */ /* 0x000f22000c1e1900 */
[C---:B---3--:R-:W-:Y:S02]  /*0470*/  IMAD R17, R16.reuse, UR10, RZ ;  /* 0x0000000a10117c24 */ /* 0x048fe4000f8e02ff */
[----:B-1----:R-:W-:-:S02]  /*0480*/  IMAD R19, R16, UR11, RZ ;  /* 0x0000000b10137c24 */ /* 0x002fc4000f8e02ff */
[----:B------:R-:W-:-:S04]  /*0490*/  IMAD.WIDE R16, R17, 0x4, R8 ;  /* 0x0000000411107825 */ /* 0x000fc800078e0208 */
[----:B------:R-:W-:Y:S01]  /*04a0*/  IMAD.WIDE R18, R19, 0x4, R4 ;  /* 0x0000000413127825 */ /* 0x000fe200078e0204 */
[----:B------:R-:W4:Y:S04]  /*04b0*/  LDG.E R13, desc[UR6][R16.64] ;  /* 0x00000006100d7981 */ /* 0x000f28000c1e1900 */
[----:B------:R-:W4:Y:S02]  /*04c0*/  LDG.E R12, desc[UR6][R18.64] ;  /* 0x00000006120c7981 */ /* 0x000f24000c1e1900 */
[----:B----4-:R-:W-:-:S05]  /*04d0*/  IMAD R13, R20, R13, R12 ;  /* 0x0000000d140d7224 */ /* 0x010fca00078e020c */
[----:B------:R0:W-:Y:S04]  /*04e0*/  STG.E desc[UR6][R2.64], R13 ;  /* 0x0000000d02007986 */ /* 0x0001e8000c101906 */
[----:B------:R-:W3:Y:S04]  /*04f0*/  LDG.E R12, desc[UR6][R6.64+0x4] ;  /* 0x00000406060c7981 */ /* 0x000ee8000c1e1900 */
[----:B------:R-:W3:Y:S04]  /*0500*/  LDG.E R15, desc[UR6][R16.64+0x4] ;  /* 0x00000406100f7981 */ /* 0x000ee8000c1e1900 */
        /* <DEDUP_REMOVED lines=163> */
[----:B-1----:R-:W3:Y:S04]  /*0f40*/  LDG.E R19, desc[UR6][R12.64+0x1c] ;  /* 0x00001c060c137981 */ /* 0x002ee8000c1e1900 */
[----:B------:R-:W3:Y:S04]  /*0f50*/  LDG.E R18, desc[UR6][R14.64+0x1c] ;  /* 0x00001c060e127981 */ /* 0x000ee8000c1e1900 */
[----:B------:R-:W3:Y:S02]  /*0f60*/  LDG.E R16, desc[UR6][R6.64+0x1c] ;  /* 0x00001c0606107981 */ /* 0x000ee4000c1e1900 */
[----:B---3--:R-:W-:-:S05]  /*0f70*/  IMAD R19, R16, R19, R18 ;  /* 0x0000001310137224 */ /* 0x008fca00078e0212 */
[----:B------:R-:W-:Y:S04]  /*0f80*/  STG.E desc[UR6][R2.64+0x1c], R19 ;  /* 0x00001c1302007986 */ /* 0x000fe8000c101906 */
[----:B------:R-:W2:Y:S04]  /*0f90*/  LDG.E R10, desc[UR6][R10.64+0x14] ;  /* 0x000014060a0a7981 */ /* 0x000ea8000c1e1900 */
[----:B------:R-:W3:Y:S01]  /*0fa0*/  LDG.E R16, desc[UR6][R6.64] ;  /* 0x0000000606107981 */ /* 0x000ee2000c1e1900 */
[C---:B--2---:R-:W-:Y:S02]  /*0fb0*/  IMAD R21, R10.reuse, UR10, RZ ;  /* 0x0000000a0a157c24 */ /* 0x044fe4000f8e02ff */
[----:B------:R-:W-:-:S02]  /*0fc0*/  IMAD R23, R10, UR11, RZ ;  /* 0x0000000b0a177c24 */ /* 0x000fc4000f8e02ff */
[----:B------:R-:W-:-:S04]  /*0fd0*/  IMAD.WIDE R8, R21, 0x4, R8 ;  /* 0x0000000415087825 */ /* 0x000fc800078e0208 */
[----:B------:R-:W-:Y:S01]  /*0fe0*/  IMAD.WIDE R4, R23, 0x4, R4 ;  /* 0x0000000417047825 */ /* 0x000fe200078e0204 */
[----:B------:R-:W3:Y:S04]  /*0ff0*/  LDG.E R13, desc[UR6][R8.64] ;  /* 0x00000006080d7981 */ /* 0x000ee8000c1e1900 */
[----:B------:R-:W3:Y:S02]  /*1000*/  LDG.E R12, desc[UR6][R4.64] ;  /* 0x00000006040c7981 */ /* 0x000ee4000c1e1900 */
[----:B---3--:R-:W-:-:S05]  /*1010*/  IMAD R13, R16, R13, R12 ;  /* 0x0000000d100d7224 */ /* 0x008fca00078e020c */
        /* <DEDUP_REMOVED lines=33> */
[----:B------:R-:W3:Y:S01]  /*1230*/  LDG.E R12, desc[UR6][R4.64+0x1c] ;  /* 0x00001c06040c7981 */ /* 0x000ee2000c1e1900 */
[----:B------:R-:W-:-:S04]  /*1240*/  IADD3 R0, PT, PT, R0, UR4, RZ ;  /* 0x0000000400007c10 */ /* 0x000fc8000fffe0ff */
[----:B------:R-:W-:Y:S01]  /*1250*/  ISETP.GE.AND P0, PT, R0, UR8, PT ;  /* 0x0000000800007c0c */ /* 0x000fe2000bf06270 */
[----:B---3--:R-:W-:-:S05]  /*1260*/  IMAD R11, R10, R11, R12 ;  /* 0x0000000b0a0b7224 */ /* 0x008fca00078e020c */
[----:B------:R2:W-:Y:S07]  /*1270*/  STG.E desc[UR6][R2.64+0x1c], R11 ;  /* 0x00001c0b02007986 */ /* 0x0005ee000c101906 */
[----:B------:R-:W-:Y:S05]  /*1280*/  @!P0 BRA `(.L_x_0) ;  /* 0xffffffec00988947 */ /* 0x000fea000383ffff */
[----:B------:R-:W-:Y:S05]  /*1290*/  EXIT ;  /* 0x000000000000794d */ /* 0x000fea0003800000 */
.L_x_1:
[----:B------:R-:W-:-:S00]  /*12a0*/  BRA `(.L_x_1) ;  /* 0xfffffffc00fc7947 */ /* 0x000fc0000383ffff */
[----:B------:R-:W-:-:S00]  /*12b0*/  NOP ;  /* 0x0000000000007918 */ /* 0x000fc00000000000 */
        /* <DEDUP_REMOVED lines=12> */
.L_x_2:


//--------------------- .nv.shared.reserved.0     --------------------------
	.section	.nv.shared.reserved.0,"aw",@nobits
	.weak		__nv_reservedSMEM_offset_0_alias
	.size		__nv_reservedSMEM_offset_0_alias, 0, 64
	.other		__nv_reservedSMEM_offset_0_alias,@"STO_CUDA_RESERVED_SHARED STV_DEFAULT"
__nv_reservedSMEM_offset_0_alias:
	.zero		0
	.zero		64


//--------------------- .nv.constant0.calc_r      --------------------------
	.section	.nv.constant0.calc_r,"a",@progbits
	.sectionflags	@""
	.align	4
.nv.constant0.calc_r:
	.zero		984


//--------------------- SYMBOLS --------------------------

	.type		.nv.reservedSmem.offset0,@object
	.size		.nv.reservedSmem.offset0,0x4
